//
// Generated by NVIDIA NVVM Compiler
//
// Compiler Build ID: CL-36424714
// Cuda compilation tools, release 13.0, V13.0.88
// Based on NVVM 20.0.0
//

.version 9.0
.target sm_100
.address_size 64

	// .globl	_Z7mat_mulPKfS0_Pfi

.visible .entry _Z7mat_mulPKfS0_Pfi(
	.param .u64 .ptr .align 1 _Z7mat_mulPKfS0_Pfi_param_0,
	.param .u64 .ptr .align 1 _Z7mat_mulPKfS0_Pfi_param_1,
	.param .u64 .ptr .align 1 _Z7mat_mulPKfS0_Pfi_param_2,
	.param .u32 _Z7mat_mulPKfS0_Pfi_param_3
)
{
	.reg .pred 	%p<10>;
	.reg .b32 	%r<42>;
	.reg .b32 	%f<67>;
	.reg .b64 	%rd<67>;

	ld.param.u64 	%rd14, [_Z7mat_mulPKfS0_Pfi_param_0];
	ld.param.u64 	%rd15, [_Z7mat_mulPKfS0_Pfi_param_1];
	ld.param.u32 	%r19, [_Z7mat_mulPKfS0_Pfi_param_3];
	cvta.to.global.u64 	%rd1, %rd15;
	cvta.to.global.u64 	%rd2, %rd14;
	mov.u32 	%r20, %tid.x;
	mov.u32 	%r21, %ntid.x;
	mov.u32 	%r22, %ctaid.x;
	mad.lo.s32 	%r1, %r21, %r22, %r20;
	mov.u32 	%r23, %tid.y;
	mov.u32 	%r24, %ntid.y;
	mov.u32 	%r25, %ctaid.y;
	mad.lo.s32 	%r26, %r24, %r25, %r23;
	max.s32 	%r27, %r1, %r26;
	setp.ge.s32 	%p1, %r27, %r19;
	@%p1 bra 	$L__BB0_13;
	mul.lo.s32 	%r3, %r19, %r26;
	and.b32  	%r4, %r19, 7;
	setp.lt.u32 	%p2, %r19, 8;
	mov.f32 	%f66, 0f00000000;
	mov.b32 	%r40, 0;
	@%p2 bra 	$L__BB0_4;
	and.b32  	%r40, %r19, 2147483640;
	neg.s32 	%r38, %r40;
	mul.wide.s32 	%rd16, %r19, 4;
	add.s64 	%rd3, %rd1, %rd16;
	shl.b32 	%r7, %r19, 3;
	mul.wide.s32 	%rd17, %r19, 8;
	add.s64 	%rd4, %rd1, %rd17;
	mul.wide.s32 	%rd18, %r19, 12;
	add.s64 	%rd5, %rd1, %rd18;
	mul.wide.s32 	%rd19, %r19, 16;
	add.s64 	%rd6, %rd1, %rd19;
	mul.wide.s32 	%rd20, %r19, 20;
	add.s64 	%rd7, %rd1, %rd20;
	mul.wide.s32 	%rd21, %r19, 24;
	add.s64 	%rd8, %rd1, %rd21;
	mul.wide.s32 	%rd22, %r19, 28;
	add.s64 	%rd9, %rd1, %rd22;
	mul.wide.u32 	%rd23, %r3, 4;
	add.s64 	%rd24, %rd23, %rd2;
	add.s64 	%rd66, %rd24, 16;
	mov.f32 	%f66, 0f00000000;
	mov.u32 	%r37, %r1;
$L__BB0_3:
	.pragma "nounroll";
	mul.wide.s32 	%rd25, %r37, 4;
	add.s64 	%rd26, %rd3, %rd25;
	add.s64 	%rd27, %rd4, %rd25;
	add.s64 	%rd28, %rd5, %rd25;
	add.s64 	%rd29, %rd6, %rd25;
	add.s64 	%rd30, %rd7, %rd25;
	add.s64 	%rd31, %rd8, %rd25;
	add.s64 	%rd32, %rd9, %rd25;
	add.s64 	%rd33, %rd1, %rd25;
	ld.global.f32 	%f16, [%rd66+-16];
	ld.global.f32 	%f17, [%rd33];
	fma.rn.f32 	%f18, %f16, %f17, %f66;
	ld.global.f32 	%f19, [%rd66+-12];
	ld.global.f32 	%f20, [%rd26];
	fma.rn.f32 	%f21, %f19, %f20, %f18;
	ld.global.f32 	%f22, [%rd66+-8];
	ld.global.f32 	%f23, [%rd27];
	fma.rn.f32 	%f24, %f22, %f23, %f21;
	ld.global.f32 	%f25, [%rd66+-4];
	ld.global.f32 	%f26, [%rd28];
	fma.rn.f32 	%f27, %f25, %f26, %f24;
	ld.global.f32 	%f28, [%rd66];
	ld.global.f32 	%f29, [%rd29];
	fma.rn.f32 	%f30, %f28, %f29, %f27;
	ld.global.f32 	%f31, [%rd66+4];
	ld.global.f32 	%f32, [%rd30];
	fma.rn.f32 	%f33, %f31, %f32, %f30;
	ld.global.f32 	%f34, [%rd66+8];
	ld.global.f32 	%f35, [%rd31];
	fma.rn.f32 	%f36, %f34, %f35, %f33;
	ld.global.f32 	%f37, [%rd66+12];
	ld.global.f32 	%f38, [%rd32];
	fma.rn.f32 	%f66, %f37, %f38, %f36;
	add.s32 	%r38, %r38, 8;
	add.s32 	%r37, %r37, %r7;
	add.s64 	%rd66, %rd66, 32;
	setp.ne.s32 	%p3, %r38, 0;
	@%p3 bra 	$L__BB0_3;
$L__BB0_4:
	setp.eq.s32 	%p4, %r4, 0;
	@%p4 bra 	$L__BB0_12;
	and.b32  	%r13, %r19, 3;
	setp.lt.u32 	%p5, %r4, 4;
	@%p5 bra 	$L__BB0_7;
	add.s32 	%r29, %r40, %r3;
	mul.wide.u32 	%rd34, %r29, 4;
	add.s64 	%rd35, %rd2, %rd34;
	ld.global.f32 	%f40, [%rd35];
	mad.lo.s32 	%r30, %r40, %r19, %r1;
	mul.wide.s32 	%rd36, %r30, 4;
	add.s64 	%rd37, %rd1, %rd36;
	ld.global.f32 	%f41, [%rd37];
	fma.rn.f32 	%f42, %f40, %f41, %f66;
	cvt.u64.u32 	%rd38, %r3;
	cvt.u64.u32 	%rd39, %r40;
	add.s64 	%rd40, %rd39, %rd38;
	shl.b64 	%rd41, %rd40, 2;
	add.s64 	%rd42, %rd2, %rd41;
	ld.global.f32 	%f43, [%rd42+4];
	mul.wide.s32 	%rd43, %r19, 4;
	add.s64 	%rd44, %rd37, %rd43;
	ld.global.f32 	%f44, [%rd44];
	fma.rn.f32 	%f45, %f43, %f44, %f42;
	ld.global.f32 	%f46, [%rd42+8];
	add.s64 	%rd45, %rd44, %rd43;
	ld.global.f32 	%f47, [%rd45];
	fma.rn.f32 	%f48, %f46, %f47, %f45;
	ld.global.f32 	%f49, [%rd42+12];
	add.s64 	%rd46, %rd45, %rd43;
	ld.global.f32 	%f50, [%rd46];
	fma.rn.f32 	%f66, %f49, %f50, %f48;
	add.s32 	%r40, %r40, 4;
$L__BB0_7:
	setp.eq.s32 	%p6, %r13, 0;
	@%p6 bra 	$L__BB0_12;
	setp.eq.s32 	%p7, %r13, 1;
	@%p7 bra 	$L__BB0_10;
	add.s32 	%r31, %r40, %r3;
	mul.wide.u32 	%rd47, %r31, 4;
	add.s64 	%rd48, %rd2, %rd47;
	ld.global.f32 	%f52, [%rd48];
	mad.lo.s32 	%r32, %r40, %r19, %r1;
	mul.wide.s32 	%rd49, %r32, 4;
	add.s64 	%rd50, %rd1, %rd49;
	ld.global.f32 	%f53, [%rd50];
	fma.rn.f32 	%f54, %f52, %f53, %f66;
	cvt.u64.u32 	%rd51, %r3;
	cvt.u64.u32 	%rd52, %r40;
	add.s64 	%rd53, %rd52, %rd51;
	shl.b64 	%rd54, %rd53, 2;
	add.s64 	%rd55, %rd2, %rd54;
	ld.global.f32 	%f55, [%rd55+4];
	mul.wide.s32 	%rd56, %r19, 4;
	add.s64 	%rd57, %rd50, %rd56;
	ld.global.f32 	%f56, [%rd57];
	fma.rn.f32 	%f66, %f55, %f56, %f54;
	add.s32 	%r40, %r40, 2;
$L__BB0_10:
	and.b32  	%r33, %r19, 1;
	setp.eq.b32 	%p8, %r33, 1;
	not.pred 	%p9, %p8;
	@%p9 bra 	$L__BB0_12;
	add.s32 	%r34, %r40, %r3;
	mul.wide.u32 	%rd58, %r34, 4;
	add.s64 	%rd59, %rd2, %rd58;
	ld.global.f32 	%f57, [%rd59];
	mad.lo.s32 	%r35, %r40, %r19, %r1;
	mul.wide.s32 	%rd60, %r35, 4;
	add.s64 	%rd61, %rd1, %rd60;
	ld.global.f32 	%f58, [%rd61];
	fma.rn.f32 	%f66, %f57, %f58, %f66;
$L__BB0_12:
	ld.param.u64 	%rd65, [_Z7mat_mulPKfS0_Pfi_param_2];
	add.s32 	%r36, %r3, %r1;
	cvta.to.global.u64 	%rd62, %rd65;
	mul.wide.s32 	%rd63, %r36, 4;
	add.s64 	%rd64, %rd62, %rd63;
	st.global.f32 	[%rd64], %f66;
$L__BB0_13:
	ret;

}


// ===== COMPILED SASS (sm_100) =====

	.target	sm_100

	.elftype	@"ET_EXEC"


//--------------------- .note.nv.tkinfo           --------------------------
	.section	.note.nv.tkinfo,"",@"SHT_NOTE"
	.sectionflags	@"SHF_NOTE_NV_TKINFO"
	.tkinfo
        /*0018*/ 	.word	0x00000002
        /*0030*/ 	.string	""
        /*0030*/ 	.string	"ptxas"
        /*0030*/ 	.string	"Cuda compilation tools, release 13.0, V13.0.88"
        /*0030*/ 	.string	"Build cuda_13.0.r13.0/compiler.36424714_0"
        /*0030*/ 	.string	"-arch sm_100 -m 64 "



//--------------------- .note.nv.cuinfo           --------------------------
	.section	.note.nv.cuinfo,"",@"SHT_NOTE"
	.sectionflags	@"SHF_NOTE_NV_CUINFO"
        /*0018*/ 	.short	0x0002
        /*001a*/ 	.short	0x0064
        /*001c*/ 	.short	0x0082
	.zero		2


//--------------------- .nv.info                  --------------------------
	.section	.nv.info,"",@"SHT_CUDA_INFO"
	.align	4


	//----- nvinfo : EIATTR_REGCOUNT
	.align		4
        /*0000*/ 	.byte	0x04, 0x2f
        /*0002*/ 	.short	(.L_1 - .L_0)
	.align		4
.L_0:
        /*0004*/ 	.word	index@(_Z7mat_mulPKfS0_Pfi)
        /*0008*/ 	.word	0x0000001e


	//----- nvinfo : EIATTR_FRAME_SIZE
	.align		4
.L_1:
        /*000c*/ 	.byte	0x04, 0x11
        /*000e*/ 	.short	(.L_3 - .L_2)
	.align		4
.L_2:
        /*0010*/ 	.word	index@(_Z7mat_mulPKfS0_Pfi)
        /*0014*/ 	.word	0x00000000


	//----- nvinfo : EIATTR_MIN_STACK_SIZE
	.align		4
.L_3:
        /*0018*/ 	.byte	0x04, 0x12
        /*001a*/ 	.short	(.L_5 - .L_4)
	.align		4
.L_4:
        /*001c*/ 	.word	index@(_Z7mat_mulPKfS0_Pfi)
        /*0020*/ 	.word	0x00000000
.L_5:


//--------------------- .nv.compat                --------------------------
	.section	.nv.compat,"",@"SHT_CUDA_COMPAT_INFO"
	.align	4
        /*0000*/ 	.byte	0x02, 0x09, 0x00, 0x00, 0x02, 0x02, 0x01, 0x00, 0x02, 0x05, 0x05, 0x00, 0x03, 0x07, 0x01, 0x01
        /*0010*/ 	.byte	0x02, 0x03, 0x00, 0x00, 0x02, 0x06, 0x01, 0x00, 0x04, 0x0b, 0x08, 0x00, 0x09, 0x00, 0x00, 0x00
        /*0020*/ 	.byte	0x00, 0x00, 0x00, 0x00


//--------------------- .nv.info._Z7mat_mulPKfS0_Pfi --------------------------
	.section	.nv.info._Z7mat_mulPKfS0_Pfi,"",@"SHT_CUDA_INFO"
	.sectionflags	@""
	.align	4


	//----- nvinfo : EIATTR_CUDA_API_VERSION
	.align		4
        /*0000*/ 	.byte	0x04, 0x37
        /*0002*/ 	.short	(.L_7 - .L_6)
.L_6:
        /*0004*/ 	.word	0x00000082


	//----- nvinfo : EIATTR_KPARAM_INFO
	.align		4
.L_7:
        /*0008*/ 	.byte	0x04, 0x17
        /*000a*/ 	.short	(.L_9 - .L_8)
.L_8:
        /*000c*/ 	.word	0x00000000
        /*0010*/ 	.short	0x0003
        /*0012*/ 	.short	0x0018
        /*0014*/ 	.byte	0x00, 0xf0, 0x11, 0x00


	//----- nvinfo : EIATTR_KPARAM_INFO
	.align		4
.L_9:
        /*0018*/ 	.byte	0x04, 0x17
        /*001a*/ 	.short	(.L_11 - .L_10)
.L_10:
        /*001c*/ 	.word	0x00000000
        /*0020*/ 	.short	0x0002
        /*0022*/ 	.short	0x0010
        /*0024*/ 	.byte	0x00, 0xf5, 0x21, 0x00


	//----- nvinfo : EIATTR_KPARAM_INFO
	.align		4
.L_11:
        /*0028*/ 	.byte	0x04, 0x17
        /*002a*/ 	.short	(.L_13 - .L_12)
.L_12:
        /*002c*/ 	.word	0x00000000
        /*0030*/ 	.short	0x0001
        /*0032*/ 	.short	0x0008
        /*0034*/ 	.byte	0x00, 0xf5, 0x21, 0x00


	//----- nvinfo : EIATTR_KPARAM_INFO
	.align		4
.L_13:
        /*0038*/ 	.byte	0x04, 0x17
        /*003a*/ 	.short	(.L_15 - .L_14)
.L_14:
        /*003c*/ 	.word	0x00000000
        /*0040*/ 	.short	0x0000
        /*0042*/ 	.short	0x0000
        /*0044*/ 	.byte	0x00, 0xf5, 0x21, 0x00


	//----- nvinfo : EIATTR_SPARSE_MMA_MASK
	.align		4
.L_15:
        /*0048*/ 	.byte	0x03, 0x50
        /*004a*/ 	.short	0x0000


	//----- nvinfo : EIATTR_MAXREG_COUNT
	.align		4
        /*004c*/ 	.byte	0x03, 0x1b
        /*004e*/ 	.short	0x00ff


	//----- nvinfo : EIATTR_MERCURY_ISA_VERSION
	.align		4
        /*0050*/ 	.byte	0x03, 0x5f
        /*0052*/ 	.short	0x0101


	//----- nvinfo : EIATTR_VRC_CTA_INIT_COUNT
	.align		4
        /*0054*/ 	.byte	0x02, 0x4a
	.zero		1
	.zero		1


	//----- nvinfo : EIATTR_EXIT_INSTR_OFFSETS
	.align		4
        /*0058*/ 	.byte	0x04, 0x1c
        /*005a*/ 	.short	(.L_17 - .L_16)


	//   ....[0]....
.L_16:
        /*005c*/ 	.word	0x000000c0


	//   ....[1]....
        /*0060*/ 	.word	0x00000a90


	//----- nvinfo : EIATTR_CBANK_PARAM_SIZE
	.align		4
.L_17:
        /*0064*/ 	.byte	0x03, 0x19
        /*0066*/ 	.short	0x001c


	//----- nvinfo : EIATTR_PARAM_CBANK
	.align		4
        /*0068*/ 	.byte	0x04, 0x0a
        /*006a*/ 	.short	(.L_19 - .L_18)
	.align		4
.L_18:
        /*006c*/ 	.word	index@(.nv.constant0._Z7mat_mulPKfS0_Pfi)
        /*0070*/ 	.short	0x0380
        /*0072*/ 	.short	0x001c


	//----- nvinfo : EIATTR_SW_WAR
	.align		4
.L_19:
        /*0074*/ 	.byte	0x04, 0x36
        /*0076*/ 	.short	(.L_21 - .L_20)
.L_20:
        /*0078*/ 	.word	0x00000008
.L_21:


//--------------------- .nv.callgraph             --------------------------
	.section	.nv.callgraph,"",@"SHT_CUDA_CALLGRAPH"
	.align	4
	.sectionentsize	8
	.align		4
        /*0000*/ 	.word	0x00000000
	.align		4
        /*0004*/ 	.word	0xffffffff
	.align		4
        /*0008*/ 	.word	0x00000000
	.align		4
        /*000c*/ 	.word	0xfffffffe
	.align		4
        /*0010*/ 	.word	0x00000000
	.align		4
        /*0014*/ 	.word	0xfffffffd
	.align		4
        /*0018*/ 	.word	0x00000000
	.align		4
        /*001c*/ 	.word	0xfffffffc


//--------------------- .text._Z7mat_mulPKfS0_Pfi --------------------------
	.section	.text._Z7mat_mulPKfS0_Pfi,"ax",@progbits
	.align	128
        .global         _Z7mat_mulPKfS0_Pfi
        .type           _Z7mat_mulPKfS0_Pfi,@function
        .size           _Z7mat_mulPKfS0_Pfi,(.L_x_5 - _Z7mat_mulPKfS0_Pfi)
        .other          _Z7mat_mulPKfS0_Pfi,@"STO_CUDA_ENTRY STV_DEFAULT"
_Z7mat_mulPKfS0_Pfi:
.text._Z7mat_mulPKfS0_Pfi:
[----:B------:R-:W-:Y:S01]  /*0000*/  LDC R1, c[0x0][0x37c] ;  /* 0x0000df00ff017b82 */ /* 0x000fe20000000800 */
[----:B------:R-:W0:Y:S01]  /*0010*/  S2R R0, SR_TID.X ;  /* 0x0000000000007919 */ /* 0x000e220000002100 */
[----:B------:R-:W0:Y:S01]  /*0020*/  LDCU UR4, c[0x0][0x360] ;  /* 0x00006c00ff0477ac */ /* 0x000e220008000800 */
[----:B------:R-:W0:Y:S01]  /*0030*/  S2R R3, SR_CTAID.X ;  /* 0x0000000000037919 */ /* 0x000e220000002500 */
[----:B------:R-:W1:Y:S01]  /*0040*/  LDCU UR5, c[0x0][0x364] ;  /* 0x00006c80ff0577ac */ /* 0x000e620008000800 */
[----:B------:R-:W1:Y:S01]  /*0050*/  S2R R13, SR_TID.Y ;  /* 0x00000000000d7919 */ /* 0x000e620000002200 */
[----:B------:R-:W2:Y:S01]  /*0060*/  LDCU UR20, c[0x0][0x398] ;  /* 0x00007300ff1477ac */ /* 0x000ea20008000800 */
[----:B------:R-:W1:Y:S01]  /*0070*/  S2R R2, SR_CTAID.Y ;  /* 0x0000000000027919 */ /* 0x000e620000002600 */
[----:B0-----:R-:W-:Y:S02]  /*0080*/  IMAD R0, R3, UR4, R0 ;  /* 0x0000000403007c24 */ /* 0x001fe4000f8e0200 */
[----:B-1----:R-:W-:-:S05]  /*0090*/  IMAD R13, R2, UR5, R13 ;  /* 0x00000005020d7c24 */ /* 0x002fca000f8e020d */
[----:B------:R-:W-:-:S04]  /*00a0*/  VIMNMX R2, PT, PT, R0, R13, !PT ;  /* 0x0000000d00027248 */ /* 0x000fc80007fe0100 */
[----:B--2---:R-:W-:-:S13]  /*00b0*/  ISETP.GE.AND P0, PT, R2, UR20, PT ;  /* 0x0000001402007c0c */ /* 0x004fda000bf06270 */
[----:B------:R-:W-:Y:S05]  /*00c0*/  @P0 EXIT ;  /* 0x000000000000094d */ /* 0x000fea0003800000 */
[----:B------:R-:W-:Y:S01]  /*00d0*/  UISETP.GE.U32.AND UP0, UPT, UR20, 0x8, UPT ;  /* 0x000000081400788c */ /* 0x000fe2000bf06070 */
[----:B------:R-:W-:Y:S02]  /*00e0*/  HFMA2 R12, -RZ, RZ, 0, 0 ;  /* 0x00000000ff0c7431 */ /* 0x000fe400000001ff */
[----:B------:R-:W-:Y:S01]  /*00f0*/  IMAD R13, R13, UR20, RZ ;  /* 0x000000140d0d7c24 */ /* 0x000fe2000f8e02ff */
[----:B------:R-:W-:Y:S01]  /*0100*/  UMOV UR4, URZ ;  /* 0x000000ff00047c82 */ /* 0x000fe20008000000 */
[----:B------:R-:W0:Y:S04]  /*0110*/  LDCU.64 UR18, c[0x0][0x358] ;  /* 0x00006b00ff1277ac */ /* 0x000e280008000a00 */
[----:B------:R-:W-:Y:S05]  /*0120*/  BRA.U !UP0, `(.L_x_0) ;  /* 0x0000000508047547 */ /* 0x000fea000b800000 */
[----:B------:R-:W1:Y:S01]  /*0130*/  LDCU.128 UR24, c[0x0][0x380] ;  /* 0x00007000ff1877ac */ /* 0x000e620008000c00 */
[----:B------:R-:W-:Y:S02]  /*0140*/  MOV R12, RZ ;  /* 0x000000ff000c7202 */ /* 0x000fe40000000f00 */
[----:B------:R-:W-:Y:S01]  /*0150*/  MOV R14, R0 ;  /* 0x00000000000e7202 */ /* 0x000fe20000000f00 */
[----:B------:R-:W-:-:S04]  /*0160*/  ULOP3.LUT UR4, UR20, 0x7ffffff8, URZ, 0xc0, !UPT ;  /* 0x7ffffff814047892 */ /* 0x000fc8000f8ec0ff */
[----:B------:R-:W-:Y:S01]  /*0170*/  UIADD3 UR5, UPT, UPT, -UR4, URZ, URZ ;  /* 0x000000ff04057290 */ /* 0x000fe2000fffe1ff */
[----:B-1----:R-:W-:Y:S01]  /*0180*/  MOV R2, UR24 ;  /* 0x0000001800027c02 */ /* 0x002fe20008000f00 */
[----:B------:R-:W-:Y:S01]  /*0190*/  UIMAD.WIDE UR6, UR20, 0x8, UR26 ;  /* 0x00000008140678a5 */ /* 0x000fe2000f8e021a */
[----:B------:R-:W-:Y:S01]  /*01a0*/  MOV R3, UR25 ;  /* 0x0000001900037c02 */ /* 0x000fe20008000f00 */
[----:B------:R-:W-:Y:S02]  /*01b0*/  UIMAD.WIDE UR8, UR20, 0xc, UR26 ;  /* 0x0000000c140878a5 */ /* 0x000fe4000f8e021a */
[----:B------:R-:W-:Y:S01]  /*01c0*/  UIMAD.WIDE UR10, UR20, 0x10, UR26 ;  /* 0x00000010140a78a5 */ /* 0x000fe2000f8e021a */
[----:B------:R-:W-:Y:S01]  /*01d0*/  IMAD.WIDE.U32 R2, R13, 0x4, R2 ;  /* 0x000000040d027825 */ /* 0x000fe200078e0002 */
[----:B------:R-:W-:Y:S02]  /*01e0*/  UIMAD.WIDE UR12, UR20, 0x14, UR26 ;  /* 0x00000014140c78a5 */ /* 0x000fe4000f8e021a */
[----:B------:R-:W-:Y:S01]  /*01f0*/  UIMAD.WIDE UR14, UR20, 0x18, UR26 ;  /* 0x00000018140e78a5 */ /* 0x000fe2000f8e021a */
[----:B------:R-:W-:Y:S01]  /*0200*/  IADD3 R2, P0, PT, R2, 0x10, RZ ;  /* 0x0000001002027810 */ /* 0x000fe20007f1e0ff */
[----:B------:R-:W-:-:S03]  /*0210*/  UIMAD.WIDE UR16, UR20, 0x1c, UR26 ;  /* 0x0000001c141078a5 */ /* 0x000fc6000f8e021a */
[----:B------:R-:W-:-:S09]  /*0220*/  IADD3.X R3, PT, PT, RZ, R3, RZ, P0, !PT ;  /* 0x00000003ff037210 */ /* 0x000fd200007fe4ff */
.L_x_1:
[----:B------:R-:W-:Y:S01]  /*0230*/  UIMAD.WIDE UR22, UR20, 0x4, UR26 ;  /* 0x00000004141678a5 */ /* 0x000fe2000f8e021a */
[----:B------:R-:W-:Y:S02]  /*0240*/  IMAD.MOV.U32 R23, RZ, RZ, 0x4 ;  /* 0x00000004ff177424 */ /* 0x000fe400078e00ff */
[----:B------:R-:W-:Y:S01]  /*0250*/  HFMA2 R11, -RZ, RZ, 0, 2.384185791015625e-07 ;  /* 0x00000004ff0b7431 */ /* 0x000fe200000001ff */
[----:B------:R-:W-:Y:S01]  /*0260*/  MOV R25, 0x4 ;  /* 0x0000000400197802 */ /* 0x000fe20000000f00 */
[----:B0-----:R-:W2:Y:S01]  /*0270*/  LDG.E R21, desc[UR18][R2.64+-0x10] ;  /* 0xfffff01202157981 */ /* 0x001ea2000c1e1900 */
[C---:B------:R-:W-:Y:S01]  /*0280*/  IMAD.WIDE R22, R14.reuse, R23, UR26 ;  /* 0x0000001a0e167e25 */ /* 0x040fe2000f8e0217 */
[----:B------:R-:W-:Y:S02]  /*0290*/  MOV R8, UR22 ;  /* 0x0000001600087c02 */ /* 0x000fe40008000f00 */
[----:B------:R-:W-:Y:S01]  /*02a0*/  MOV R9, UR23 ;  /* 0x0000001700097c02 */ /* 0x000fe20008000f00 */
[----:B------:R-:W3:Y:S02]  /*02b0*/  LDG.E R19, desc[UR18][R2.64+-0xc] ;  /* 0xfffff41202137981 */ /* 0x000ee4000c1e1900 */
[----:B------:R-:W-:-:S02]  /*02c0*/  IMAD.WIDE R8, R14, 0x4, R8 ;  /* 0x000000040e087825 */ /* 0x000fc400078e0208 */
[----:B------:R-:W2:Y:S01]  /*02d0*/  LDG.E R22, desc[UR18][R22.64] ;  /* 0x0000001216167981 */ /* 0x000ea2000c1e1900 */
[----:B------:R-:W-:Y:S01]  /*02e0*/  MOV R5, 0x4 ;  /* 0x0000000400057802 */ /* 0x000fe20000000f00 */
[C---:B------:R-:W-:Y:S02]  /*02f0*/  IMAD.WIDE R24, R14.reuse, R25, UR6 ;  /* 0x000000060e187e25 */ /* 0x040fe4000f8e0219 */
[----:B------:R0:W3:Y:S02]  /*0300*/  LDG.E R20, desc[UR18][R8.64] ;  /* 0x0000001208147981 */ /* 0x0000e4000c1e1900 */
[----:B------:R-:W-:Y:S02]  /*0310*/  IMAD.WIDE R10, R14, R11, UR8 ;  /* 0x000000080e0a7e25 */ /* 0x000fe4000f8e020b */
[----:B------:R-:W4:Y:S04]  /*0320*/  LDG.E R18, desc[UR18][R24.64] ;  /* 0x0000001218127981 */ /* 0x000f28000c1e1900 */
[----:B------:R-:W4:Y:S01]  /*0330*/  LDG.E R17, desc[UR18][R2.64+-0x8] ;  /* 0xfffff81202117981 */ /* 0x000f22000c1e1900 */
[----:B0-----:R-:W-:-:S02]  /*0340*/  HFMA2 R9, -RZ, RZ, 0, 2.384185791015625e-07 ;  /* 0x00000004ff097431 */ /* 0x001fc400000001ff */
[----:B------:R-:W-:Y:S01]  /*0350*/  IMAD.MOV.U32 R7, RZ, RZ, 0x4 ;  /* 0x00000004ff077424 */ /* 0x000fe200078e00ff */
[----:B------:R0:W5:Y:S01]  /*0360*/  LDG.E R16, desc[UR18][R10.64] ;  /* 0x000000120a107981 */ /* 0x000162000c1e1900 */
[----:B------:R-:W-:-:S03]  /*0370*/  IMAD.WIDE R4, R14, R5, UR10 ;  /* 0x0000000a0e047e25 */ /* 0x000fc6000f8e0205 */
[----:B------:R-:W5:Y:S01]  /*0380*/  LDG.E R15, desc[UR18][R2.64+-0x4] ;  /* 0xfffffc12020f7981 */ /* 0x000f62000c1e1900 */
[C---:B------:R-:W-:Y:S01]  /*0390*/  IMAD.WIDE R6, R14.reuse, R7, UR12 ;  /* 0x0000000c0e067e25 */ /* 0x040fe2000f8e0207 */
[----:B------:R-:W-:Y:S02]  /*03a0*/  MOV R27, 0x4 ;  /* 0x00000004001b7802 */ /* 0x000fe40000000f00 */
[----:B------:R1:W5:Y:S01]  /*03b0*/  LDG.E R4, desc[UR18][R4.64] ;  /* 0x0000001204047981 */ /* 0x000362000c1e1900 */
[----:B------:R-:W-:-:S03]  /*03c0*/  IMAD.WIDE R8, R14, R9, UR14 ;  /* 0x0000000e0e087e25 */ /* 0x000fc6000f8e0209 */
[----:B------:R-:W5:Y:S01]  /*03d0*/  LDG.E R23, desc[UR18][R2.64] ;  /* 0x0000001202177981 */ /* 0x000f62000c1e1900 */
[----:B0-----:R-:W-:-:S03]  /*03e0*/  IMAD.WIDE R10, R14, R27, UR16 ;  /* 0x000000100e0a7e25 */ /* 0x001fc6000f8e021b */
[----:B------:R-:W5:Y:S04]  /*03f0*/  LDG.E R7, desc[UR18][R6.64] ;  /* 0x0000001206077981 */ /* 0x000f68000c1e1900 */
[----:B------:R-:W5:Y:S04]  /*0400*/  LDG.E R24, desc[UR18][R2.64+0x4] ;  /* 0x0000041202187981 */ /* 0x000f68000c1e1900 */
[----:B------:R-:W5:Y:S04]  /*0410*/  LDG.E R8, desc[UR18][R8.64] ;  /* 0x0000001208087981 */ /* 0x000f68000c1e1900 */
[----:B------:R-:W5:Y:S04]  /*0420*/  LDG.E R25, desc[UR18][R2.64+0x8] ;  /* 0x0000081202197981 */ /* 0x000f68000c1e1900 */
[----:B------:R-:W5:Y:S04]  /*0430*/  LDG.E R10, desc[UR18][R10.64] ;  /* 0x000000120a0a7981 */ /* 0x000f68000c1e1900 */
[----:B------:R0:W5:Y:S01]  /*0440*/  LDG.E R27, desc[UR18][R2.64+0xc] ;  /* 0x00000c12021b7981 */ /* 0x000162000c1e1900 */
[----:B------:R-:W-:-:S04]  /*0450*/  UIADD3 UR5, UPT, UPT, UR5, 0x8, URZ ;  /* 0x0000000805057890 */ /* 0x000fc8000fffe0ff */
[----:B------:R-:W-:Y:S01]  /*0460*/  UISETP.NE.AND UP0, UPT, UR5, URZ, UPT ;  /* 0x000000ff0500728c */ /* 0x000fe2000bf05270 */
[----:B-1----:R-:W-:Y:S02]  /*0470*/  MOV R5, UR20 ;  /* 0x0000001400057c02 */ /* 0x002fe40008000f00 */
[----:B0-----:R-:W-:Y:S02]  /*0480*/  IADD3 R2, P0, PT, R2, 0x20, RZ ;  /* 0x0000002002027810 */ /* 0x001fe40007f1e0ff */
[----:B------:R-:W-:Y:S02]  /*0490*/  LEA R14, R5, R14, 0x3 ;  /* 0x0000000e050e7211 */ /* 0x000fe400078e18ff */
[----:B------:R-:W-:Y:S01]  /*04a0*/  IADD3.X R3, PT, PT, RZ, R3, RZ, P0, !PT ;  /* 0x00000003ff037210 */ /* 0x000fe200007fe4ff */
[----:B--2---:R-:W-:-:S04]  /*04b0*/  FFMA R22, R21, R22, R12 ;  /* 0x0000001615167223 */ /* 0x004fc8000000000c */
[----:B---3--:R-:W-:-:S04]  /*04c0*/  FFMA R20, R19, R20, R22 ;  /* 0x0000001413147223 */ /* 0x008fc80000000016 */
[----:B----4-:R-:W-:-:S04]  /*04d0*/  FFMA R18, R17, R18, R20 ;  /* 0x0000001211127223 */ /* 0x010fc80000000014 */
[----:B-----5:R-:W-:-:S04]  /*04e0*/  FFMA R16, R15, R16, R18 ;  /* 0x000000100f107223 */ /* 0x020fc80000000012 */
[----:B------:R-:W-:-:S04]  /*04f0*/  FFMA R23, R23, R4, R16 ;  /* 0x0000000417177223 */ /* 0x000fc80000000010 */
[----:B------:R-:W-:-:S04]  /*0500*/  FFMA R24, R24, R7, R23 ;  /* 0x0000000718187223 */ /* 0x000fc80000000017 */
[----:B------:R-:W-:-:S04]  /*0510*/  FFMA R8, R25, R8, R24 ;  /* 0x0000000819087223 */ /* 0x000fc80000000018 */
[----:B------:R-:W-:Y:S01]  /*0520*/  FFMA R12, R27, R10, R8 ;  /* 0x0000000a1b0c7223 */ /* 0x000fe20000000008 */
[----:B------:R-:W-:Y:S06]  /*0530*/  BRA.U UP0, `(.L_x_1) ;  /* 0xfffffffd003c7547 */ /* 0x000fec000b83ffff */
.L_x_0:
[----:B------:R-:W-:-:S04]  /*0540*/  ULOP3.LUT UR6, UR20, 0x7, URZ, 0xc0, !UPT ;  /* 0x0000000714067892 */ /* 0x000fc8000f8ec0ff */
[----:B------:R-:W-:-:S09]  /*0550*/  UISETP.NE.AND UP0, UPT, UR6, URZ, UPT ;  /* 0x000000ff0600728c */ /* 0x000fd2000bf05270 */
[----:B------:R-:W-:Y:S05]  /*0560*/  BRA.U !UP0, `(.L_x_2) ;  /* 0x0000000508387547 */ /* 0x000fea000b800000 */
[----:B------:R-:W-:Y:S02]  /*0570*/  UISETP.GE.U32.AND UP0, UPT, UR6, 0x4, UPT ;  /* 0x000000040600788c */ /* 0x000fe4000bf06070 */
[----:B------:R-:W-:-:S04]  /*0580*/  ULOP3.LUT UR5, UR20, 0x3, URZ, 0xc0, !UPT ;  /* 0x0000000314057892 */ /* 0x000fc8000f8ec0ff */
[----:B------:R-:W-:-:S03]  /*0590*/  UISETP.NE.AND UP1, UPT, UR5, URZ, UPT ;  /* 0x000000ff0500728c */ /* 0x000fc6000bf25270 */
[----:B------:R-:W-:Y:S08]  /*05a0*/  BRA.U !UP0, `(.L_x_3) ;  /* 0x00000001087c7547 */ /* 0x000ff0000b800000 */
[----:B------:R-:W1:Y:S01]  /*05b0*/  LDC.64 R6, c[0x0][0x388] ;  /* 0x0000e200ff067b82 */ /* 0x000e620000000a00 */
[----:B------:R-:W2:Y:S01]  /*05c0*/  LDCU.64 UR6, c[0x0][0x380] ;  /* 0x00007000ff0677ac */ /* 0x000ea20008000a00 */
[----:B------:R-:W-:Y:S01]  /*05d0*/  IMAD.U32 R9, RZ, RZ, UR4 ;  /* 0x00000004ff097e24 */ /* 0x000fe2000f8e00ff */
[C---:B------:R-:W-:Y:S02]  /*05e0*/  IADD3 R3, PT, PT, R13.reuse, UR4, RZ ;  /* 0x000000040d037c10 */ /* 0x040fe4000fffe0ff */
[----:B------:R-:W-:Y:S01]  /*05f0*/  IADD3 R10, P0, PT, R13, UR4, RZ ;  /* 0x000000040d0a7c10 */ /* 0x000fe2000ff1e0ff */
[----:B------:R-:W-:Y:S01]  /*0600*/  IMAD R9, R9, UR20, R0 ;  /* 0x0000001409097c24 */ /* 0x000fe2000f8e0200 */
[----:B------:R-:W-:Y:S01]  /*0610*/  MOV R11, UR20 ;  /* 0x00000014000b7c02 */ /* 0x000fe20008000f00 */
[----:B------:R-:W3:Y:S01]  /*0620*/  LDC.64 R4, c[0x0][0x380] ;  /* 0x0000e000ff047b82 */ /* 0x000ee20000000a00 */
[----:B------:R-:W-:Y:S01]  /*0630*/  MOV R15, UR20 ;  /* 0x00000014000f7c02 */ /* 0x000fe20008000f00 */
[----:B-1----:R-:W-:Y:S01]  /*0640*/  IMAD.WIDE R6, R9, 0x4, R6 ;  /* 0x0000000409067825 */ /* 0x002fe200078e0206 */
[----:B------:R-:W-:-:S05]  /*0650*/  MOV R9, UR20 ;  /* 0x0000001400097c02 */ /* 0x000fca0008000f00 */
[----:B------:R-:W-:Y:S02]  /*0660*/  IMAD.WIDE R8, R9, 0x4, R6 ;  /* 0x0000000409087825 */ /* 0x000fe400078e0206 */
[----:B0-----:R-:W4:Y:S02]  /*0670*/  LDG.E R6, desc[UR18][R6.64] ;  /* 0x0000001206067981 */ /* 0x001f24000c1e1900 */
[----:B---3--:R-:W-:Y:S01]  /*0680*/  IMAD.WIDE.U32 R4, R3, 0x4, R4 ;  /* 0x0000000403047825 */ /* 0x008fe200078e0004 */
[----:B------:R-:W-:Y:S01]  /*0690*/  IADD3.X R3, PT, PT, RZ, RZ, RZ, P0, !PT ;  /* 0x000000ffff037210 */ /* 0x000fe200007fe4ff */
[----:B------:R-:W3:Y:S01]  /*06a0*/  LDG.E R17, desc[UR18][R8.64] ;  /* 0x0000001208117981 */ /* 0x000ee2000c1e1900 */
[----:B--2---:R-:W-:-:S03]  /*06b0*/  LEA R2, P0, R10, UR6, 0x2 ;  /* 0x000000060a027c11 */ /* 0x004fc6000f8010ff */
[----:B------:R-:W4:Y:S01]  /*06c0*/  LDG.E R5, desc[UR18][R4.64] ;  /* 0x0000001204057981 */ /* 0x000f22000c1e1900 */
[----:B------:R-:W-:Y:S01]  /*06d0*/  LEA.HI.X R3, R10, UR7, R3, 0x2, P0 ;  /* 0x000000070a037c11 */ /* 0x000fe200080f1403 */
[----:B------:R-:W-:-:S04]  /*06e0*/  IMAD.WIDE R10, R11, 0x4, R8 ;  /* 0x000000040b0a7825 */ /* 0x000fc800078e0208 */
[----:B------:R-:W3:Y:S01]  /*06f0*/  LDG.E R16, desc[UR18][R2.64+0x4] ;  /* 0x0000041202107981 */ /* 0x000ee2000c1e1900 */
[----:B------:R-:W-:-:S03]  /*0700*/  IMAD.WIDE R14, R15, 0x4, R10 ;  /* 0x000000040f0e7825 */ /* 0x000fc600078e020a */
[----:B------:R-:W2:Y:S04]  /*0710*/  LDG.E R19, desc[UR18][R10.64] ;  /* 0x000000120a137981 */ /* 0x000ea8000c1e1900 */
[----:B------:R-:W2:Y:S04]  /*0720*/  LDG.E R18, desc[UR18][R2.64+0x8] ;  /* 0x0000081202127981 */ /* 0x000ea8000c1e1900 */
[----:B------:R-:W5:Y:S04]  /*0730*/  LDG.E R20, desc[UR18][R2.64+0xc] ;  /* 0x00000c1202147981 */ /* 0x000f68000c1e1900 */
[----:B------:R-:W5:Y:S01]  /*0740*/  LDG.E R14, desc[UR18][R14.64] ;  /* 0x000000120e0e7981 */ /* 0x000f62000c1e1900 */
[----:B------:R-:W-:Y:S01]  /*0750*/  UIADD3 UR4, UPT, UPT, UR4, 0x4, URZ ;  /* 0x0000000404047890 */ /* 0x000fe2000fffe0ff */
[----:B----4-:R-:W-:-:S04]  /*0760*/  FFMA R5, R5, R6, R12 ;  /* 0x0000000605057223 */ /* 0x010fc8000000000c */
[----:B---3--:R-:W-:-:S04]  /*0770*/  FFMA R5, R16, R17, R5 ;  /* 0x0000001110057223 */ /* 0x008fc80000000005 */
[----:B--2---:R-:W-:-:S04]  /*0780*/  FFMA R5, R18, R19, R5 ;  /* 0x0000001312057223 */ /* 0x004fc80000000005 */
[----:B-----5:R-:W-:-:S07]  /*0790*/  FFMA R12, R20, R14, R5 ;  /* 0x0000000e140c7223 */ /* 0x020fce0000000005 */
.L_x_3:
[----:B------:R-:W-:Y:S05]  /*07a0*/  BRA.U !UP1, `(.L_x_2) ;  /* 0x0000000109a87547 */ /* 0x000fea000b800000 */
[----:B------:R-:W-:Y:S01]  /*07b0*/  UISETP.NE.AND UP0, UPT, UR5, 0x1, UPT ;  /* 0x000000010500788c */ /* 0x000fe2000bf05270 */
[----:B------:R-:W-:Y:S01]  /*07c0*/  MOV R7, UR4 ;  /* 0x0000000400077c02 */ /* 0x000fe20008000f00 */
[----:B------:R-:W-:Y:S02]  /*07d0*/  ULOP3.LUT UR5, UR20, 0x1, URZ, 0xc0, !UPT ;  /* 0x0000000114057892 */ /* 0x000fe4000f8ec0ff */
[----:B------:R-:W-:Y:S02]  /*07e0*/  MOV R15, UR20 ;  /* 0x00000014000f7c02 */ /* 0x000fe40008000f00 */
[----:B------:R-:W-:Y:S01]  /*07f0*/  UISETP.NE.U32.AND UP1, UPT, UR5, 0x1, UPT ;  /* 0x000000010500788c */ /* 0x000fe2000bf25070 */
[----:B------:R-:W-:-:S04]  /*0800*/  PLOP3.LUT P1, PT, PT, PT, UP0, 0x80, 0x8 ;  /* 0x000000000008781c */ /* 0x000fc80003f2f008 */
[----:B------:R-:W1:Y:S01]  /*0810*/  @UP0 LDCU.128 UR8, c[0x0][0x380] ;  /* 0x00007000ff0807ac */ /* 0x000e620008000c00 */
[----:B------:R-:W-:Y:S01]  /*0820*/  PLOP3.LUT P0, PT, PT, PT, UP1, 0x80, 0x8 ;  /* 0x000000000008781c */ /* 0x000fe20003f0f018 */
[----:B------:R-:W2:Y:S04]  /*0830*/  @UP0 LDCU.64 UR6, c[0x0][0x380] ;  /* 0x00007000ff0607ac */ /* 0x000ea80008000a00 */
[----:B------:R-:W3:Y:S03]  /*0840*/  @!UP1 LDCU.128 UR12, c[0x0][0x380] ;  /* 0x00007000ff0c97ac */ /* 0x000ee60008000c00 */
[C---:B------:R-:W-:Y:S02]  /*0850*/  @P1 IADD3 R3, PT, PT, R13.reuse, UR4, RZ ;  /* 0x000000040d031c10 */ /* 0x040fe4000fffe0ff */
[----:B------:R-:W-:Y:S01]  /*0860*/  @P1 IADD3 R6, P2, PT, R13, UR4, RZ ;  /* 0x000000040d061c10 */ /* 0x000fe2000ff5e0ff */
[----:B------:R-:W-:Y:S01]  /*0870*/  @UP0 UIADD3 UR4, UPT, UPT, UR4, 0x2, URZ ;  /* 0x0000000204040890 */ /* 0x000fe2000fffe0ff */
[----:B-1----:R-:W-:Y:S01]  /*0880*/  MOV R11, UR9 ;  /* 0x00000009000b7c02 */ /* 0x002fe20008000f00 */
[----:B------:R-:W-:Y:S01]  /*0890*/  IMAD.U32 R10, RZ, RZ, UR8 ;  /* 0x00000008ff0a7e24 */ /* 0x000fe2000f8e00ff */
[----:B------:R-:W-:-:S02]  /*08a0*/  MOV R4, UR10 ;  /* 0x0000000a00047c02 */ /* 0x000fc40008000f00 */
[----:B------:R-:W-:Y:S01]  /*08b0*/  MOV R5, UR11 ;  /* 0x0000000b00057c02 */ /* 0x000fe20008000f00 */
[----:B------:R-:W-:-:S04]  /*08c0*/  @P1 IMAD.WIDE.U32 R10, R3, 0x4, R10 ;  /* 0x00000004030a1825 */ /* 0x000fc800078e000a */
[----:B------:R-:W-:Y:S01]  /*08d0*/  @P1 IMAD R3, R7, UR20, R0 ;  /* 0x0000001407031c24 */ /* 0x000fe2000f8e0200 */
[----:B------:R-:W-:Y:S01]  /*08e0*/  @P1 IADD3.X R7, PT, PT, RZ, RZ, RZ, P2, !PT ;  /* 0x000000ffff071210 */ /* 0x000fe200017fe4ff */
[----:B------:R-:W-:Y:S01]  /*08f0*/  IMAD.U32 R19, RZ, RZ, UR4 ;  /* 0x00000004ff137e24 */ /* 0x000fe2000f8e00ff */
[C---:B--2---:R-:W-:Y:S01]  /*0900*/  @P1 LEA R2, P2, R6.reuse, UR6, 0x2 ;  /* 0x0000000606021c11 */ /* 0x044fe2000f8410ff */
[----:B------:R-:W-:Y:S01]  /*0910*/  @P1 IMAD.WIDE R4, R3, 0x4, R4 ;  /* 0x0000000403041825 */ /* 0x000fe200078e0204 */
[----:B------:R-:W-:Y:S01]  /*0920*/  @!P0 IADD3 R17, PT, PT, R13, UR4, RZ ;  /* 0x000000040d118c10 */ /* 0x000fe2000fffe0ff */
[----:B0-----:R-:W2:Y:S01]  /*0930*/  @P1 LDG.E R11, desc[UR18][R10.64] ;  /* 0x000000120a0b1981 */ /* 0x001ea2000c1e1900 */
[----:B------:R-:W-:Y:S01]  /*0940*/  @P1 LEA.HI.X R3, R6, UR7, R7, 0x2, P2 ;  /* 0x0000000706031c11 */ /* 0x000fe200090f1407 */
[----:B------:R-:W-:Y:S01]  /*0950*/  @!P0 IMAD R19, R19, UR20, R0 ;  /* 0x0000001413138c24 */ /* 0x000fe2000f8e0200 */
[----:B---3--:R-:W-:Y:S01]  /*0960*/  MOV R6, UR12 ;  /* 0x0000000c00067c02 */ /* 0x008fe20008000f00 */
[----:B------:R-:W-:Y:S01]  /*0970*/  @P1 IMAD.WIDE R14, R15, 0x4, R4 ;  /* 0x000000040f0e1825 */ /* 0x000fe200078e0204 */
[----:B------:R-:W-:Y:S01]  /*0980*/  MOV R7, UR13 ;  /* 0x0000000d00077c02 */ /* 0x000fe20008000f00 */
[----:B------:R-:W2:Y:S01]  /*0990*/  @P1 LDG.E R4, desc[UR18][R4.64] ;  /* 0x0000001204041981 */ /* 0x000ea2000c1e1900 */
[----:B------:R-:W-:-:S02]  /*09a0*/  MOV R8, UR14 ;  /* 0x0000000e00087c02 */ /* 0x000fc40008000f00 */
[----:B------:R-:W-:Y:S01]  /*09b0*/  MOV R9, UR15 ;  /* 0x0000000f00097c02 */ /* 0x000fe20008000f00 */
[----:B------:R-:W-:Y:S01]  /*09c0*/  @!P0 IMAD.WIDE.U32 R6, R17, 0x4, R6 ;  /* 0x0000000411068825 */ /* 0x000fe200078e0006 */
[----:B------:R-:W3:Y:S03]  /*09d0*/  @P1 LDG.E R14, desc[UR18][R14.64] ;  /* 0x000000120e0e1981 */ /* 0x000ee6000c1e1900 */
[----:B------:R-:W-:Y:S01]  /*09e0*/  @!P0 IMAD.WIDE R8, R19, 0x4, R8 ;  /* 0x0000000413088825 */ /* 0x000fe200078e0208 */
[----:B------:R-:W3:Y:S04]  /*09f0*/  @P1 LDG.E R2, desc[UR18][R2.64+0x4] ;  /* 0x0000041202021981 */ /* 0x000ee8000c1e1900 */
[----:B------:R-:W4:Y:S04]  /*0a00*/  @!P0 LDG.E R7, desc[UR18][R6.64] ;  /* 0x0000001206078981 */ /* 0x000f28000c1e1900 */
[----:B------:R-:W4:Y:S01]  /*0a10*/  @!P0 LDG.E R8, desc[UR18][R8.64] ;  /* 0x0000001208088981 */ /* 0x000f22000c1e1900 */
[----:B--2---:R-:W-:-:S04]  /*0a20*/  @P1 FFMA R11, R11, R4, R12 ;  /* 0x000000040b0b1223 */ /* 0x004fc8000000000c */
[----:B---3--:R-:W-:-:S04]  /*0a30*/  @P1 FFMA R12, R2, R14, R11 ;  /* 0x0000000e020c1223 */ /* 0x008fc8000000000b */
[----:B----4-:R-:W-:-:S07]  /*0a40*/  @!P0 FFMA R12, R7, R8, R12 ;  /* 0x00000008070c8223 */ /* 0x010fce000000000c */
.L_x_2:
[----:B------:R-:W1:Y:S01]  /*0a50*/  LDC.64 R2, c[0x0][0x390] ;  /* 0x0000e400ff027b82 */ /* 0x000e620000000a00 */
[----:B------:R-:W-:-:S05]  /*0a60*/  IADD3 R13, PT, PT, R0, R13, RZ ;  /* 0x0000000d000d7210 */ /* 0x000fca0007ffe0ff */
[----:B-1----:R-:W-:-:S05]  /*0a70*/  IMAD.WIDE R2, R13, 0x4, R2 ;  /* 0x000000040d027825 */ /* 0x002fca00078e0202 */
[----:B0-----:R-:W-:Y:S01]  /*0a80*/  STG.E desc[UR18][R2.64], R12 ;  /* 0x0000000c02007986 */ /* 0x001fe2000c101912 */
[----:B------:R-:W-:Y:S05]  /*0a90*/  EXIT ;  /* 0x000000000000794d */ /* 0x000fea0003800000 */
.L_x_4:
[----:B------:R-:W-:-:S00]  /*0aa0*/  BRA `(.L_x_4) ;  /* 0xfffffffc00fc7947 */ /* 0x000fc0000383ffff */
[----:B------:R-:W-:-:S00]  /*0ab0*/  NOP ;  /* 0x0000000000007918 */ /* 0x000fc00000000000 */
        /* <DEDUP_REMOVED lines=12> */
.L_x_5:


//--------------------- .nv.shared.reserved.0     --------------------------
	.section	.nv.shared.reserved.0,"aw",@nobits
	.weak		__nv_reservedSMEM_offset_0_alias
	.size		__nv_reservedSMEM_offset_0_alias, 0, 64
	.other		__nv_reservedSMEM_offset_0_alias,@"STO_CUDA_RESERVED_SHARED STV_DEFAULT"
__nv_reservedSMEM_offset_0_alias:
	.zero		0
	.zero		64


//--------------------- .nv.constant0._Z7mat_mulPKfS0_Pfi --------------------------
	.section	.nv.constant0._Z7mat_mulPKfS0_Pfi,"a",@progbits
	.sectionflags	@""
	.align	4
.nv.constant0._Z7mat_mulPKfS0_Pfi:
	.zero		924


//--------------------- SYMBOLS --------------------------

	.type		.nv.reservedSmem.offset0,@object
	.size		.nv.reservedSmem.offset0,0x4
